//
// Generated by NVIDIA NVVM Compiler
//
// Compiler Build ID: CL-36424714
// Cuda compilation tools, release 13.0, V13.0.88
// Based on NVVM 20.0.0
//

.version 9.0
.target sm_100
.address_size 64

	// .globl	_Z17block_sort_kernelPiii

.visible .entry _Z17block_sort_kernelPiii(
	.param .u64 .ptr .align 1 _Z17block_sort_kernelPiii_param_0,
	.param .u32 _Z17block_sort_kernelPiii_param_1,
	.param .u32 _Z17block_sort_kernelPiii_param_2
)
{
	.reg .pred 	%p<6>;
	.reg .b32 	%r<26>;
	.reg .b64 	%rd<5>;

	ld.param.u64 	%rd3, [_Z17block_sort_kernelPiii_param_0];
	ld.param.u32 	%r12, [_Z17block_sort_kernelPiii_param_1];
	ld.param.u32 	%r13, [_Z17block_sort_kernelPiii_param_2];
	mov.u32 	%r14, %ctaid.x;
	mul.lo.s32 	%r1, %r13, %r14;
	add.s32 	%r15, %r1, %r13;
	min.s32 	%r16, %r15, %r12;
	sub.s32 	%r2, %r16, %r1;
	setp.lt.s32 	%p1, %r2, 1;
	@%p1 bra 	$L__BB0_7;
	mov.u32 	%r18, %tid.x;
	shl.b32 	%r3, %r18, 1;
	mov.u32 	%r19, %ntid.x;
	shl.b32 	%r4, %r19, 1;
	cvta.to.global.u64 	%rd1, %rd3;
	mov.b32 	%r24, 0;
$L__BB0_2:
	and.b32  	%r20, %r24, 1;
	add.s32 	%r25, %r3, %r20;
	add.s32 	%r21, %r25, 1;
	setp.ge.s32 	%p2, %r21, %r2;
	@%p2 bra 	$L__BB0_6;
$L__BB0_3:
	add.s32 	%r22, %r25, %r1;
	mul.wide.s32 	%rd4, %r22, 4;
	add.s64 	%rd2, %rd1, %rd4;
	ld.global.u32 	%r8, [%rd2];
	ld.global.u32 	%r9, [%rd2+4];
	setp.le.s32 	%p3, %r8, %r9;
	@%p3 bra 	$L__BB0_5;
	st.global.u32 	[%rd2], %r9;
	st.global.u32 	[%rd2+4], %r8;
$L__BB0_5:
	add.s32 	%r25, %r25, %r4;
	add.s32 	%r23, %r25, 1;
	setp.lt.s32 	%p4, %r23, %r2;
	@%p4 bra 	$L__BB0_3;
$L__BB0_6:
	bar.sync 	0;
	add.s32 	%r24, %r24, 1;
	setp.ne.s32 	%p5, %r24, %r2;
	@%p5 bra 	$L__BB0_2;
$L__BB0_7:
	ret;

}
	// .globl	_Z17merge_pass_kernelPKiPiii
.visible .entry _Z17merge_pass_kernelPKiPiii(
	.param .u64 .ptr .align 1 _Z17merge_pass_kernelPKiPiii_param_0,
	.param .u64 .ptr .align 1 _Z17merge_pass_kernelPKiPiii_param_1,
	.param .u32 _Z17merge_pass_kernelPKiPiii_param_2,
	.param .u32 _Z17merge_pass_kernelPKiPiii_param_3
)
{
	.reg .pred 	%p<20>;
	.reg .b32 	%r<99>;
	.reg .b64 	%rd<31>;

	ld.param.u64 	%rd7, [_Z17merge_pass_kernelPKiPiii_param_0];
	ld.param.u64 	%rd8, [_Z17merge_pass_kernelPKiPiii_param_1];
	ld.param.u32 	%r50, [_Z17merge_pass_kernelPKiPiii_param_2];
	ld.param.u32 	%r51, [_Z17merge_pass_kernelPKiPiii_param_3];
	cvta.to.global.u64 	%rd1, %rd8;
	cvta.to.global.u64 	%rd2, %rd7;
	mov.u32 	%r52, %ctaid.x;
	mul.lo.s32 	%r53, %r52, %r51;
	shl.b32 	%r78, %r53, 1;
	add.s32 	%r2, %r78, %r51;
	min.s32 	%r3, %r2, %r50;
	add.s32 	%r54, %r2, %r51;
	min.s32 	%r4, %r54, %r50;
	mov.u32 	%r55, %tid.x;
	setp.ne.s32 	%p1, %r55, 0;
	@%p1 bra 	$L__BB1_16;
	setp.ge.s32 	%p2, %r78, %r3;
	setp.ge.s32 	%p3, %r2, %r4;
	or.pred  	%p4, %p2, %p3;
	mov.u32 	%r79, %r3;
	mov.u32 	%r87, %r78;
	@%p4 bra 	$L__BB1_2;
	bra.uni 	$L__BB1_17;
$L__BB1_2:
	setp.ge.s32 	%p10, %r78, %r3;
	@%p10 bra 	$L__BB1_9;
	sub.s32 	%r64, %r3, %r78;
	and.b32  	%r8, %r64, 3;
	setp.eq.s32 	%p11, %r8, 0;
	mov.u32 	%r85, %r78;
	@%p11 bra 	$L__BB1_6;
	neg.s32 	%r81, %r8;
	mov.u32 	%r85, %r78;
$L__BB1_5:
	.pragma "nounroll";
	mul.wide.s32 	%rd15, %r87, 4;
	add.s64 	%rd16, %rd1, %rd15;
	mul.wide.s32 	%rd17, %r85, 4;
	add.s64 	%rd18, %rd2, %rd17;
	add.s32 	%r85, %r85, 1;
	ld.global.u32 	%r65, [%rd18];
	add.s32 	%r87, %r87, 1;
	st.global.u32 	[%rd16], %r65;
	add.s32 	%r81, %r81, 1;
	setp.ne.s32 	%p12, %r81, 0;
	@%p12 bra 	$L__BB1_5;
$L__BB1_6:
	sub.s32 	%r66, %r78, %r3;
	setp.gt.u32 	%p13, %r66, -4;
	@%p13 bra 	$L__BB1_9;
	add.s64 	%rd3, %rd2, 8;
	sub.s32 	%r93, %r85, %r3;
	add.s64 	%rd4, %rd1, 8;
$L__BB1_8:
	mul.wide.s32 	%rd19, %r85, 4;
	add.s64 	%rd20, %rd3, %rd19;
	mul.wide.s32 	%rd21, %r87, 4;
	add.s64 	%rd22, %rd4, %rd21;
	ld.global.u32 	%r67, [%rd20+-8];
	st.global.u32 	[%rd22+-8], %r67;
	ld.global.u32 	%r68, [%rd20+-4];
	st.global.u32 	[%rd22+-4], %r68;
	ld.global.u32 	%r69, [%rd20];
	st.global.u32 	[%rd22], %r69;
	add.s32 	%r85, %r85, 4;
	ld.global.u32 	%r70, [%rd20+4];
	add.s32 	%r87, %r87, 4;
	st.global.u32 	[%rd22+4], %r70;
	add.s32 	%r93, %r93, 4;
	setp.eq.s32 	%p14, %r93, 0;
	@%p14 bra 	$L__BB1_9;
	bra.uni 	$L__BB1_8;
$L__BB1_9:
	setp.ge.s32 	%p15, %r79, %r4;
	@%p15 bra 	$L__BB1_16;
	sub.s32 	%r71, %r4, %r79;
	and.b32  	%r27, %r71, 3;
	setp.eq.s32 	%p16, %r27, 0;
	mov.u32 	%r92, %r79;
	@%p16 bra 	$L__BB1_13;
	neg.s32 	%r88, %r27;
	mov.u32 	%r92, %r79;
$L__BB1_12:
	.pragma "nounroll";
	mul.wide.s32 	%rd23, %r87, 4;
	add.s64 	%rd24, %rd1, %rd23;
	mul.wide.s32 	%rd25, %r92, 4;
	add.s64 	%rd26, %rd2, %rd25;
	add.s32 	%r92, %r92, 1;
	ld.global.u32 	%r72, [%rd26];
	add.s32 	%r87, %r87, 1;
	st.global.u32 	[%rd24], %r72;
	add.s32 	%r88, %r88, 1;
	setp.ne.s32 	%p17, %r88, 0;
	@%p17 bra 	$L__BB1_12;
$L__BB1_13:
	sub.s32 	%r73, %r79, %r4;
	setp.gt.u32 	%p18, %r73, -4;
	@%p18 bra 	$L__BB1_16;
	add.s64 	%rd5, %rd2, 8;
	sub.s32 	%r96, %r92, %r4;
	add.s64 	%rd6, %rd1, 8;
$L__BB1_15:
	mul.wide.s32 	%rd27, %r92, 4;
	add.s64 	%rd28, %rd5, %rd27;
	mul.wide.s32 	%rd29, %r87, 4;
	add.s64 	%rd30, %rd6, %rd29;
	ld.global.u32 	%r74, [%rd28+-8];
	st.global.u32 	[%rd30+-8], %r74;
	ld.global.u32 	%r75, [%rd28+-4];
	st.global.u32 	[%rd30+-4], %r75;
	ld.global.u32 	%r76, [%rd28];
	st.global.u32 	[%rd30], %r76;
	add.s32 	%r92, %r92, 4;
	ld.global.u32 	%r77, [%rd28+4];
	add.s32 	%r87, %r87, 4;
	st.global.u32 	[%rd30+4], %r77;
	add.s32 	%r96, %r96, 4;
	setp.ne.s32 	%p19, %r96, 0;
	@%p19 bra 	$L__BB1_15;
$L__BB1_16:
	ret;
$L__BB1_17:
	mul.wide.s32 	%rd9, %r78, 4;
	add.s64 	%rd10, %rd2, %rd9;
	ld.global.u32 	%r56, [%rd10];
	mul.wide.s32 	%rd11, %r79, 4;
	add.s64 	%rd12, %rd2, %rd11;
	ld.global.u32 	%r58, [%rd12];
	setp.gt.s32 	%p5, %r56, %r58;
	setp.le.s32 	%p6, %r56, %r58;
	selp.u32 	%r60, 1, 0, %p6;
	add.s32 	%r78, %r78, %r60;
	selp.u32 	%r61, 1, 0, %p5;
	add.s32 	%r79, %r79, %r61;
	min.s32 	%r62, %r56, %r58;
	mul.wide.s32 	%rd13, %r87, 4;
	add.s64 	%rd14, %rd1, %rd13;
	st.global.u32 	[%rd14], %r62;
	add.s32 	%r87, %r87, 1;
	setp.lt.s32 	%p7, %r78, %r3;
	setp.lt.s32 	%p8, %r79, %r4;
	and.pred  	%p9, %p7, %p8;
	@%p9 bra 	$L__BB1_17;
	bra.uni 	$L__BB1_2;

}


// ===== COMPILED SASS (sm_100) =====

	.target	sm_100

	.elftype	@"ET_EXEC"


//--------------------- .note.nv.tkinfo           --------------------------
	.section	.note.nv.tkinfo,"",@"SHT_NOTE"
	.sectionflags	@"SHF_NOTE_NV_TKINFO"
	.tkinfo
        /*0018*/ 	.word	0x00000002
        /*0030*/ 	.string	""
        /*0030*/ 	.string	"ptxas"
        /*0030*/ 	.string	"Cuda compilation tools, release 13.0, V13.0.88"
        /*0030*/ 	.string	"Build cuda_13.0.r13.0/compiler.36424714_0"
        /*0030*/ 	.string	"-arch sm_100 -m 64 "



//--------------------- .note.nv.cuinfo           --------------------------
	.section	.note.nv.cuinfo,"",@"SHT_NOTE"
	.sectionflags	@"SHF_NOTE_NV_CUINFO"
        /*0018*/ 	.short	0x0002
        /*001a*/ 	.short	0x0064
        /*001c*/ 	.short	0x0082
	.zero		2


//--------------------- .nv.info                  --------------------------
	.section	.nv.info,"",@"SHT_CUDA_INFO"
	.align	4


	//----- nvinfo : EIATTR_REGCOUNT
	.align		4
        /*0000*/ 	.byte	0x04, 0x2f
        /*0002*/ 	.short	(.L_1 - .L_0)
	.align		4
.L_0:
        /*0004*/ 	.word	index@(_Z17block_sort_kernelPiii)
        /*0008*/ 	.word	0x00000010


	//----- nvinfo : EIATTR_FRAME_SIZE
	.align		4
.L_1:
        /*000c*/ 	.byte	0x04, 0x11
        /*000e*/ 	.short	(.L_3 - .L_2)
	.align		4
.L_2:
        /*0010*/ 	.word	index@(_Z17block_sort_kernelPiii)
        /*0014*/ 	.word	0x00000000


	//----- nvinfo : EIATTR_REGCOUNT
	.align		4
.L_3:
        /*0018*/ 	.byte	0x04, 0x2f
        /*001a*/ 	.short	(.L_5 - .L_4)
	.align		4
.L_4:
        /*001c*/ 	.word	index@(_Z17merge_pass_kernelPKiPiii)
        /*0020*/ 	.word	0x0000001e


	//----- nvinfo : EIATTR_FRAME_SIZE
	.align		4
.L_5:
        /*0024*/ 	.byte	0x04, 0x11
        /*0026*/ 	.short	(.L_7 - .L_6)
	.align		4
.L_6:
        /*0028*/ 	.word	index@(_Z17merge_pass_kernelPKiPiii)
        /*002c*/ 	.word	0x00000000


	//----- nvinfo : EIATTR_MIN_STACK_SIZE
	.align		4
.L_7:
        /*0030*/ 	.byte	0x04, 0x12
        /*0032*/ 	.short	(.L_9 - .L_8)
	.align		4
.L_8:
        /*0034*/ 	.word	index@(_Z17merge_pass_kernelPKiPiii)
        /*0038*/ 	.word	0x00000000


	//----- nvinfo : EIATTR_MIN_STACK_SIZE
	.align		4
.L_9:
        /*003c*/ 	.byte	0x04, 0x12
        /*003e*/ 	.short	(.L_11 - .L_10)
	.align		4
.L_10:
        /*0040*/ 	.word	index@(_Z17block_sort_kernelPiii)
        /*0044*/ 	.word	0x00000000
.L_11:


//--------------------- .nv.compat                --------------------------
	.section	.nv.compat,"",@"SHT_CUDA_COMPAT_INFO"
	.align	4
        /*0000*/ 	.byte	0x02, 0x09, 0x00, 0x00, 0x02, 0x02, 0x01, 0x00, 0x02, 0x05, 0x05, 0x00, 0x03, 0x07, 0x01, 0x01
        /*0010*/ 	.byte	0x02, 0x03, 0x00, 0x00, 0x02, 0x06, 0x01, 0x00, 0x04, 0x0b, 0x08, 0x00, 0x09, 0x00, 0x00, 0x00
        /*0020*/ 	.byte	0x00, 0x00, 0x00, 0x00


//--------------------- .nv.info._Z17merge_pass_kernelPKiPiii --------------------------
	.section	.nv.info._Z17merge_pass_kernelPKiPiii,"",@"SHT_CUDA_INFO"
	.sectionflags	@""
	.align	4


	//----- nvinfo : EIATTR_CUDA_API_VERSION
	.align		4
        /*0000*/ 	.byte	0x04, 0x37
        /*0002*/ 	.short	(.L_13 - .L_12)
.L_12:
        /*0004*/ 	.word	0x00000082


	//----- nvinfo : EIATTR_KPARAM_INFO
	.align		4
.L_13:
        /*0008*/ 	.byte	0x04, 0x17
        /*000a*/ 	.short	(.L_15 - .L_14)
.L_14:
        /*000c*/ 	.word	0x00000000
        /*0010*/ 	.short	0x0003
        /*0012*/ 	.short	0x0014
        /*0014*/ 	.byte	0x00, 0xf0, 0x11, 0x00


	//----- nvinfo : EIATTR_KPARAM_INFO
	.align		4
.L_15:
        /*0018*/ 	.byte	0x04, 0x17
        /*001a*/ 	.short	(.L_17 - .L_16)
.L_16:
        /*001c*/ 	.word	0x00000000
        /*0020*/ 	.short	0x0002
        /*0022*/ 	.short	0x0010
        /*0024*/ 	.byte	0x00, 0xf0, 0x11, 0x00


	//----- nvinfo : EIATTR_KPARAM_INFO
	.align		4
.L_17:
        /*0028*/ 	.byte	0x04, 0x17
        /*002a*/ 	.short	(.L_19 - .L_18)
.L_18:
        /*002c*/ 	.word	0x00000000
        /*0030*/ 	.short	0x0001
        /*0032*/ 	.short	0x0008
        /*0034*/ 	.byte	0x00, 0xf5, 0x21, 0x00


	//----- nvinfo : EIATTR_KPARAM_INFO
	.align		4
.L_19:
        /*0038*/ 	.byte	0x04, 0x17
        /*003a*/ 	.short	(.L_21 - .L_20)
.L_20:
        /*003c*/ 	.word	0x00000000
        /*0040*/ 	.short	0x0000
        /*0042*/ 	.short	0x0000
        /*0044*/ 	.byte	0x00, 0xf5, 0x21, 0x00


	//----- nvinfo : EIATTR_SPARSE_MMA_MASK
	.align		4
.L_21:
        /*0048*/ 	.byte	0x03, 0x50
        /*004a*/ 	.short	0x0000


	//----- nvinfo : EIATTR_MAXREG_COUNT
	.align		4
        /*004c*/ 	.byte	0x03, 0x1b
        /*004e*/ 	.short	0x00ff


	//----- nvinfo : EIATTR_MERCURY_ISA_VERSION
	.align		4
        /*0050*/ 	.byte	0x03, 0x5f
        /*0052*/ 	.short	0x0101


	//----- nvinfo : EIATTR_VRC_CTA_INIT_COUNT
	.align		4
        /*0054*/ 	.byte	0x02, 0x4a
	.zero		1
	.zero		1


	//----- nvinfo : EIATTR_EXIT_INSTR_OFFSETS
	.align		4
        /*0058*/ 	.byte	0x04, 0x1c
        /*005a*/ 	.short	(.L_23 - .L_22)


	//   ....[0]....
.L_22:
        /*005c*/ 	.word	0x00000090


	//   ....[1]....
        /*0060*/ 	.word	0x00000ac0


	//   ....[2]....
        /*0064*/ 	.word	0x00000be0


	//   ....[3]....
        /*0068*/ 	.word	0x000011e0


	//   ....[4]....
        /*006c*/ 	.word	0x000012e0


	//----- nvinfo : EIATTR_CBANK_PARAM_SIZE
	.align		4
.L_23:
        /*0070*/ 	.byte	0x03, 0x19
        /*0072*/ 	.short	0x0018


	//----- nvinfo : EIATTR_PARAM_CBANK
	.align		4
        /*0074*/ 	.byte	0x04, 0x0a
        /*0076*/ 	.short	(.L_25 - .L_24)
	.align		4
.L_24:
        /*0078*/ 	.word	index@(.nv.constant0._Z17merge_pass_kernelPKiPiii)
        /*007c*/ 	.short	0x0380
        /*007e*/ 	.short	0x0018


	//----- nvinfo : EIATTR_SW_WAR
	.align		4
.L_25:
        /*0080*/ 	.byte	0x04, 0x36
        /*0082*/ 	.short	(.L_27 - .L_26)
.L_26:
        /*0084*/ 	.word	0x00000008
.L_27:


//--------------------- .nv.info._Z17block_sort_kernelPiii --------------------------
	.section	.nv.info._Z17block_sort_kernelPiii,"",@"SHT_CUDA_INFO"
	.sectionflags	@""
	.align	4


	//----- nvinfo : EIATTR_CUDA_API_VERSION
	.align		4
        /*0000*/ 	.byte	0x04, 0x37
        /*0002*/ 	.short	(.L_29 - .L_28)
.L_28:
        /*0004*/ 	.word	0x00000082


	//----- nvinfo : EIATTR_KPARAM_INFO
	.align		4
.L_29:
        /*0008*/ 	.byte	0x04, 0x17
        /*000a*/ 	.short	(.L_31 - .L_30)
.L_30:
        /*000c*/ 	.word	0x00000000
        /*0010*/ 	.short	0x0002
        /*0012*/ 	.short	0x000c
        /*0014*/ 	.byte	0x00, 0xf0, 0x11, 0x00


	//----- nvinfo : EIATTR_KPARAM_INFO
	.align		4
.L_31:
        /*0018*/ 	.byte	0x04, 0x17
        /*001a*/ 	.short	(.L_33 - .L_32)
.L_32:
        /*001c*/ 	.word	0x00000000
        /*0020*/ 	.short	0x0001
        /*0022*/ 	.short	0x0008
        /*0024*/ 	.byte	0x00, 0xf0, 0x11, 0x00


	//----- nvinfo : EIATTR_KPARAM_INFO
	.align		4
.L_33:
        /*0028*/ 	.byte	0x04, 0x17
        /*002a*/ 	.short	(.L_35 - .L_34)
.L_34:
        /*002c*/ 	.word	0x00000000
        /*0030*/ 	.short	0x0000
        /*0032*/ 	.short	0x0000
        /*0034*/ 	.byte	0x00, 0xf5, 0x21, 0x00


	//----- nvinfo : EIATTR_SPARSE_MMA_MASK
	.align		4
.L_35:
        /*0038*/ 	.byte	0x03, 0x50
        /*003a*/ 	.short	0x0000


	//----- nvinfo : EIATTR_MAXREG_COUNT
	.align		4
        /*003c*/ 	.byte	0x03, 0x1b
        /*003e*/ 	.short	0x00ff


	//----- nvinfo : EIATTR_NUM_BARRIERS
	.align		4
        /*0040*/ 	.byte	0x02, 0x4c
        /*0042*/ 	.byte	0x01
	.zero		1


	//----- nvinfo : EIATTR_MERCURY_ISA_VERSION
	.align		4
        /*0044*/ 	.byte	0x03, 0x5f
        /*0046*/ 	.short	0x0101


	//----- nvinfo : EIATTR_VRC_CTA_INIT_COUNT
	.align		4
        /*0048*/ 	.byte	0x02, 0x4a
	.zero		1
	.zero		1


	//----- nvinfo : EIATTR_EXIT_INSTR_OFFSETS
	.align		4
        /*004c*/ 	.byte	0x04, 0x1c
        /*004e*/ 	.short	(.L_37 - .L_36)


	//   ....[0]....
.L_36:
        /*0050*/ 	.word	0x00000080


	//   ....[1]....
        /*0054*/ 	.word	0x00000260


	//----- nvinfo : EIATTR_CRS_STACK_SIZE
	.align		4
.L_37:
        /*0058*/ 	.byte	0x04, 0x1e
        /*005a*/ 	.short	(.L_39 - .L_38)
.L_38:
        /*005c*/ 	.word	0x00000000


	//----- nvinfo : EIATTR_CBANK_PARAM_SIZE
	.align		4
.L_39:
        /*0060*/ 	.byte	0x03, 0x19
        /*0062*/ 	.short	0x0010


	//----- nvinfo : EIATTR_PARAM_CBANK
	.align		4
        /*0064*/ 	.byte	0x04, 0x0a
        /*0066*/ 	.short	(.L_41 - .L_40)
	.align		4
.L_40:
        /*0068*/ 	.word	index@(.nv.constant0._Z17block_sort_kernelPiii)
        /*006c*/ 	.short	0x0380
        /*006e*/ 	.short	0x0010


	//----- nvinfo : EIATTR_SW_WAR
	.align		4
.L_41:
        /*0070*/ 	.byte	0x04, 0x36
        /*0072*/ 	.short	(.L_43 - .L_42)
.L_42:
        /*0074*/ 	.word	0x00000008
.L_43:


//--------------------- .nv.callgraph             --------------------------
	.section	.nv.callgraph,"",@"SHT_CUDA_CALLGRAPH"
	.align	4
	.sectionentsize	8
	.align		4
        /*0000*/ 	.word	0x00000000
	.align		4
        /*0004*/ 	.word	0xffffffff
	.align		4
        /*0008*/ 	.word	0x00000000
	.align		4
        /*000c*/ 	.word	0xfffffffe
	.align		4
        /*0010*/ 	.word	0x00000000
	.align		4
        /*0014*/ 	.word	0xfffffffd
	.align		4
        /*0018*/ 	.word	0x00000000
	.align		4
        /*001c*/ 	.word	0xfffffffc


//--------------------- .text._Z17merge_pass_kernelPKiPiii --------------------------
	.section	.text._Z17merge_pass_kernelPKiPiii,"ax",@progbits
	.align	128
        .global         _Z17merge_pass_kernelPKiPiii
        .type           _Z17merge_pass_kernelPKiPiii,@function
        .size           _Z17merge_pass_kernelPKiPiii,(.L_x_21 - _Z17merge_pass_kernelPKiPiii)
        .other          _Z17merge_pass_kernelPKiPiii,@"STO_CUDA_ENTRY STV_DEFAULT"
_Z17merge_pass_kernelPKiPiii:
.text._Z17merge_pass_kernelPKiPiii:
[----:B------:R-:W-:Y:S01]  /*0000*/  LDC R1, c[0x0][0x37c] ;  /* 0x0000df00ff017b82 */ /* 0x000fe20000000800 */
[----:B------:R-:W0:Y:S07]  /*0010*/  S2R R0, SR_TID.X ;  /* 0x0000000000007919 */ /* 0x000e2e0000002100 */
[----:B------:R-:W1:Y:S08]  /*0020*/  S2UR UR4, SR_CTAID.X ;  /* 0x00000000000479c3 */ /* 0x000e700000002500 */
[----:B------:R-:W1:Y:S01]  /*0030*/  LDC.64 R6, c[0x0][0x390] ;  /* 0x0000e400ff067b82 */ /* 0x000e620000000a00 */
[----:B0-----:R-:W-:Y:S01]  /*0040*/  ISETP.NE.AND P0, PT, R0, RZ, PT ;  /* 0x000000ff0000720c */ /* 0x001fe20003f05270 */
[----:B-1----:R-:W-:-:S04]  /*0050*/  IMAD R5, R7, UR4, RZ ;  /* 0x0000000407057c24 */ /* 0x002fc8000f8e02ff */
[----:B------:R-:W-:-:S04]  /*0060*/  IMAD.SHL.U32 R5, R5, 0x2, RZ ;  /* 0x0000000205057824 */ /* 0x000fc800078e00ff */
[----:B------:R-:W-:-:S05]  /*0070*/  IMAD.IADD R3, R5, 0x1, R7 ;  /* 0x0000000105037824 */ /* 0x000fca00078e0207 */
[----:B------:R-:W-:Y:S01]  /*0080*/  VIADDMNMX R2, R3, R7, R6, PT ;  /* 0x0000000703027246 */ /* 0x000fe20003800106 */
[----:B------:R-:W-:Y:S06]  /*0090*/  @P0 EXIT ;  /* 0x000000000000094d */ /* 0x000fec0003800000 */
[C---:B------:R-:W-:Y:S01]  /*00a0*/  VIMNMX R4, PT, PT, R3.reuse, R6, PT ;  /* 0x0000000603047248 */ /* 0x040fe20003fe0100 */
[----:B------:R-:W0:Y:S01]  /*00b0*/  LDC.64 R8, c[0x0][0x388] ;  /* 0x0000e200ff087b82 */ /* 0x000e220000000a00 */
[----:B------:R-:W-:Y:S01]  /*00c0*/  ISETP.GE.AND P0, PT, R3, R2, PT ;  /* 0x000000020300720c */ /* 0x000fe20003f06270 */
[----:B------:R-:W1:Y:S01]  /*00d0*/  LDCU.64 UR4, c[0x0][0x358] ;  /* 0x00006b00ff0477ac */ /* 0x000e620008000a00 */
[----:B------:R-:W-:Y:S01]  /*00e0*/  MOV R0, R5 ;  /* 0x0000000500007202 */ /* 0x000fe20000000f00 */
[----:B------:R-:W-:Y:S01]  /*00f0*/  IMAD.MOV.U32 R3, RZ, RZ, R4 ;  /* 0x000000ffff037224 */ /* 0x000fe200078e0004 */
[----:B------:R-:W-:-:S03]  /*0100*/  ISETP.GE.OR P0, PT, R5, R4, P0 ;  /* 0x000000040500720c */ /* 0x000fc60000706670 */
[----:B------:R-:W2:Y:S10]  /*0110*/  LDC.64 R6, c[0x0][0x380] ;  /* 0x0000e000ff067b82 */ /* 0x000eb40000000a00 */
[----:B------:R-:W-:Y:S05]  /*0120*/  @P0 BRA `(.L_x_0) ;  /* 0x00000000004c0947 */ /* 0x000fea0003800000 */
.L_x_1:
[----:B--2---:R-:W-:-:S04]  /*0130*/  IMAD.WIDE R10, R5, 0x4, R6 ;  /* 0x00000004050a7825 */ /* 0x004fc800078e0206 */
[C---:B------:R-:W-:Y:S02]  /*0140*/  IMAD.WIDE R12, R3.reuse, 0x4, R6 ;  /* 0x00000004030c7825 */ /* 0x040fe400078e0206 */
[----:B-1----:R-:W2:Y:S04]  /*0150*/  LDG.E R10, desc[UR4][R10.64] ;  /* 0x000000040a0a7981 */ /* 0x002ea8000c1e1900 */
[----:B------:R-:W2:Y:S01]  /*0160*/  LDG.E R13, desc[UR4][R12.64] ;  /* 0x000000040c0d7981 */ /* 0x000ea2000c1e1900 */
[----:B------:R-:W-:Y:S01]  /*0170*/  VIADD R19, R3, 0x1 ;  /* 0x0000000103137836 */ /* 0x000fe20000000000 */
[----:B------:R-:W-:Y:S01]  /*0180*/  IADD3 R17, PT, PT, R5, 0x1, RZ ;  /* 0x0000000105117810 */ /* 0x000fe20007ffe0ff */
[C---:B0-----:R-:W-:Y:S01]  /*0190*/  IMAD.WIDE R14, R0.reuse, 0x4, R8 ;  /* 0x00000004000e7825 */ /* 0x041fe200078e0208 */
[----:B------:R-:W-:-:S02]  /*01a0*/  IADD3 R0, PT, PT, R0, 0x1, RZ ;  /* 0x0000000100007810 */ /* 0x000fc40007ffe0ff */
[CC--:B--2---:R-:W-:Y:S02]  /*01b0*/  ISETP.GT.AND P0, PT, R10.reuse, R13.reuse, PT ;  /* 0x0000000d0a00720c */ /* 0x0c4fe40003f04270 */
[CC--:B------:R-:W-:Y:S02]  /*01c0*/  ISETP.GT.AND P1, PT, R10.reuse, R13.reuse, PT ;  /* 0x0000000d0a00720c */ /* 0x0c0fe40003f24270 */
[----:B------:R-:W-:-:S05]  /*01d0*/  VIMNMX R21, PT, PT, R10, R13, PT ;  /* 0x0000000d0a157248 */ /* 0x000fca0003fe0100 */
[----:B------:R3:W-:Y:S04]  /*01e0*/  STG.E desc[UR4][R14.64], R21 ;  /* 0x000000150e007986 */ /* 0x0007e8000c101904 */
[----:B------:R-:W-:Y:S02]  /*01f0*/  @!P0 IMAD.MOV R19, RZ, RZ, R3 ;  /* 0x000000ffff138224 */ /* 0x000fe400078e0203 */
[----:B------:R-:W-:-:S03]  /*0200*/  @P1 IADD3 R17, PT, PT, R5, RZ, RZ ;  /* 0x000000ff05111210 */ /* 0x000fc60007ffe0ff */
[----:B------:R-:W-:Y:S02]  /*0210*/  ISETP.GE.AND P0, PT, R19, R2, PT ;  /* 0x000000021300720c */ /* 0x000fe40003f06270 */
[----:B------:R-:W-:Y:S01]  /*0220*/  ISETP.LT.AND P1, PT, R17, R4, PT ;  /* 0x000000041100720c */ /* 0x000fe20003f21270 */
[----:B------:R-:W-:Y:S01]  /*0230*/  IMAD.MOV.U32 R5, RZ, RZ, R17 ;  /* 0x000000ffff057224 */ /* 0x000fe200078e0011 */
[----:B------:R-:W-:-:S11]  /*0240*/  MOV R3, R19 ;  /* 0x0000001300037202 */ /* 0x000fd60000000f00 */
[----:B---3--:R-:W-:Y:S05]  /*0250*/  @!P0 BRA P1, `(.L_x_1) ;  /* 0xfffffffc00b48947 */ /* 0x008fea000083ffff */
.L_x_0:
[----:B------:R-:W-:-:S13]  /*0260*/  ISETP.GE.AND P0, PT, R5, R4, PT ;  /* 0x000000040500720c */ /* 0x000fda0003f06270 */
[----:B------:R-:W-:Y:S05]  /*0270*/  @P0 BRA `(.L_x_2) ;  /* 0x00000008000c0947 */ /* 0x000fea0003800000 */
[C-C-:B--2---:R-:W-:Y:S01]  /*0280*/  IMAD.IADD R6, R4.reuse, 0x1, -R5.reuse ;  /* 0x0000000104067824 */ /* 0x144fe200078e0a05 */
[----:B------:R-:W-:Y:S01]  /*0290*/  IADD3 R7, PT, PT, -R4, R5, RZ ;  /* 0x0000000504077210 */ /* 0x000fe20007ffe1ff */
[----:B0-----:R-:W-:-:S03]  /*02a0*/  IMAD.MOV.U32 R9, RZ, RZ, R5 ;  /* 0x000000ffff097224 */ /* 0x001fc600078e0005 */
[----:B------:R-:W-:Y:S02]  /*02b0*/  LOP3.LUT P0, R6, R6, 0x3, RZ, 0xc0, !PT ;  /* 0x0000000306067812 */ /* 0x000fe4000780c0ff */
[----:B------:R-:W-:-:S11]  /*02c0*/  ISETP.GT.U32.AND P1, PT, R7, -0x4, PT ;  /* 0xfffffffc0700780c */ /* 0x000fd60003f24070 */
[----:B------:R-:W-:Y:S05]  /*02d0*/  @!P0 BRA `(.L_x_3) ;  /* 0x0000000000348947 */ /* 0x000fea0003800000 */
[----:B------:R-:W0:Y:S01]  /*02e0*/  LDC.64 R14, c[0x0][0x380] ;  /* 0x0000e000ff0e7b82 */ /* 0x000e220000000a00 */
[----:B------:R-:W-:Y:S01]  /*02f0*/  IADD3 R8, PT, PT, -R6, RZ, RZ ;  /* 0x000000ff06087210 */ /* 0x000fe20007ffe1ff */
[----:B------:R-:W-:-:S06]  /*0300*/  IMAD.MOV.U32 R9, RZ, RZ, R5 ;  /* 0x000000ffff097224 */ /* 0x000fcc00078e0005 */
[----:B------:R-:W2:Y:S02]  /*0310*/  LDC.64 R10, c[0x0][0x388] ;  /* 0x0000e200ff0a7b82 */ /* 0x000ea40000000a00 */
.L_x_4:
[----:B0--3--:R-:W-:-:S06]  /*0320*/  IMAD.WIDE R6, R9, 0x4, R14 ;  /* 0x0000000409067825 */ /* 0x009fcc00078e020e */
[----:B-1----:R-:W3:Y:S01]  /*0330*/  LDG.E R7, desc[UR4][R6.64] ;  /* 0x0000000406077981 */ /* 0x002ee2000c1e1900 */
[----:B------:R-:W-:Y:S01]  /*0340*/  IADD3 R8, PT, PT, R8, 0x1, RZ ;  /* 0x0000000108087810 */ /* 0x000fe20007ffe0ff */
[C---:B--2---:R-:W-:Y:S01]  /*0350*/  IMAD.WIDE R12, R0.reuse, 0x4, R10 ;  /* 0x00000004000c7825 */ /* 0x044fe200078e020a */
[----:B------:R-:W-:Y:S02]  /*0360*/  IADD3 R0, PT, PT, R0, 0x1, RZ ;  /* 0x0000000100007810 */ /* 0x000fe40007ffe0ff */
[----:B------:R-:W-:Y:S01]  /*0370*/  ISETP.NE.AND P0, PT, R8, RZ, PT ;  /* 0x000000ff0800720c */ /* 0x000fe20003f05270 */
[----:B------:R-:W-:Y:S01]  /*0380*/  VIADD R9, R9, 0x1 ;  /* 0x0000000109097836 */ /* 0x000fe20000000000 */
[----:B---3--:R3:W-:Y:S11]  /*0390*/  STG.E desc[UR4][R12.64], R7 ;  /* 0x000000070c007986 */ /* 0x0087f6000c101904 */
[----:B------:R-:W-:Y:S05]  /*03a0*/  @P0 BRA `(.L_x_4) ;  /* 0xfffffffc00dc0947 */ /* 0x000fea000383ffff */
.L_x_3:
[----:B------:R-:W-:Y:S05]  /*03b0*/  @P1 BRA `(.L_x_2) ;  /* 0x0000000400bc1947 */ /* 0x000fea0003800000 */
[----:B------:R-:W0:Y:S01]  /*03c0*/  LDC.64 R10, c[0x0][0x388] ;  /* 0x0000e200ff0a7b82 */ /* 0x000e220000000a00 */
[----:B------:R-:W-:-:S05]  /*03d0*/  IMAD.IADD R8, R9, 0x1, -R4 ;  /* 0x0000000109087824 */ /* 0x000fca00078e0a04 */
[----:B------:R-:W-:Y:S02]  /*03e0*/  ISETP.GE.AND P0, PT, R8, RZ, PT ;  /* 0x000000ff0800720c */ /* 0x000fe40003f06270 */
[----:B---3--:R-:W2:Y:S01]  /*03f0*/  LDC.64 R6, c[0x0][0x380] ;  /* 0x0000e000ff067b82 */ /* 0x008ea20000000a00 */
[----:B0-----:R-:W-:-:S05]  /*0400*/  IADD3 R4, P2, PT, R10, 0x8, RZ ;  /* 0x000000080a047810 */ /* 0x001fca0007f5e0ff */
[----:B------:R-:W-:Y:S01]  /*0410*/  IMAD.X R5, RZ, RZ, R11, P2 ;  /* 0x000000ffff057224 */ /* 0x000fe200010e060b */
[----:B--2---:R-:W-:-:S04]  /*0420*/  IADD3 R6, P1, PT, R6, 0x8, RZ ;  /* 0x0000000806067810 */ /* 0x004fc80007f3e0ff */
[----:B------:R-:W-:Y:S01]  /*0430*/  IADD3.X R7, PT, PT, RZ, R7, RZ, P1, !PT ;  /* 0x00000007ff077210 */ /* 0x000fe20000ffe4ff */
[----:B------:R-:W-:Y:S08]  /*0440*/  @P0 BRA `(.L_x_5) ;  /* 0x00000004005c0947 */ /* 0x000ff00003800000 */
[----:B------:R-:W-:Y:S02]  /*0450*/  IADD3 R10, PT, PT, -R8, RZ, RZ ;  /* 0x000000ff080a7210 */ /* 0x000fe40007ffe1ff */
[----:B------:R-:W-:Y:S02]  /*0460*/  PLOP3.LUT P0, PT, PT, PT, PT, 0x80, 0x8 ;  /* 0x000000000008781c */ /* 0x000fe40003f0f070 */
[----:B------:R-:W-:-:S13]  /*0470*/  ISETP.GT.AND P1, PT, R10, 0xc, PT ;  /* 0x0000000c0a00780c */ /* 0x000fda0003f24270 */
[----:B------:R-:W-:Y:S05]  /*0480*/  @!P1 BRA `(.L_x_6) ;  /* 0x0000000000d09947 */ /* 0x000fea0003800000 */
[----:B------:R-:W-:-:S13]  /*0490*/  PLOP3.LUT P0, PT, PT, PT, PT, 0x8, 0x80 ;  /* 0x000000000080781c */ /* 0x000fda0003f0e170 */
.L_x_7:
[----:B--2---:R-:W-:-:S05]  /*04a0*/  IMAD.WIDE R16, R9, 0x4, R6 ;  /* 0x0000000409107825 */ /* 0x004fca00078e0206 */
[----:B-1----:R-:W2:Y:S01]  /*04b0*/  LDG.E R15, desc[UR4][R16.64+-0x8] ;  /* 0xfffff804100f7981 */ /* 0x002ea2000c1e1900 */
[----:B------:R-:W-:-:S05]  /*04c0*/  IMAD.WIDE R10, R0, 0x4, R4 ;  /* 0x00000004000a7825 */ /* 0x000fca00078e0204 */
[----:B--2---:R0:W-:Y:S04]  /*04d0*/  STG.E desc[UR4][R10.64+-0x8], R15 ;  /* 0xfffff80f0a007986 */ /* 0x0041e8000c101904 */
[----:B------:R-:W2:Y:S04]  /*04e0*/  LDG.E R19, desc[UR4][R16.64+-0x4] ;  /* 0xfffffc0410137981 */ /* 0x000ea8000c1e1900 */
[----:B--2---:R1:W-:Y:S04]  /*04f0*/  STG.E desc[UR4][R10.64+-0x4], R19 ;  /* 0xfffffc130a007986 */ /* 0x0043e8000c101904 */
[----:B------:R-:W2:Y:S01]  /*0500*/  LDG.E R21, desc[UR4][R16.64] ;  /* 0x0000000410157981 */ /* 0x000ea2000c1e1900 */
[----:B------:R-:W-:-:S03]  /*0510*/  VIADD R13, R9, 0x4 ;  /* 0x00000004090d7836 */ /* 0x000fc60000000000 */
[----:B--2---:R2:W-:Y:S04]  /*0520*/  STG.E desc[UR4][R10.64], R21 ;  /* 0x000000150a007986 */ /* 0x0045e8000c101904 */
[----:B------:R-:W3:Y:S01]  /*0530*/  LDG.E R23, desc[UR4][R16.64+0x4] ;  /* 0x0000040410177981 */ /* 0x000ee2000c1e1900 */
[----:B------:R-:W-:Y:S01]  /*0540*/  IMAD.WIDE R12, R13, 0x4, R6 ;  /* 0x000000040d0c7825 */ /* 0x000fe200078e0206 */
[----:B------:R-:W-:Y:S02]  /*0550*/  IADD3 R25, PT, PT, R0, 0x4, RZ ;  /* 0x0000000400197810 */ /* 0x000fe40007ffe0ff */
[----:B---3--:R3:W-:Y:S04]  /*0560*/  STG.E desc[UR4][R10.64+0x4], R23 ;  /* 0x000004170a007986 */ /* 0x0087e8000c101904 */
[----:B------:R-:W4:Y:S01]  /*0570*/  LDG.E R27, desc[UR4][R12.64+-0x8] ;  /* 0xfffff8040c1b7981 */ /* 0x000f22000c1e1900 */
[----:B0-----:R-:W-:-:S05]  /*0580*/  IMAD.WIDE R14, R25, 0x4, R4 ;  /* 0x00000004190e7825 */ /* 0x001fca00078e0204 */
[----:B----4-:R-:W-:Y:S04]  /*0590*/  STG.E desc[UR4][R14.64+-0x8], R27 ;  /* 0xfffff81b0e007986 */ /* 0x010fe8000c101904 */
[----:B-1----:R-:W4:Y:S04]  /*05a0*/  LDG.E R19, desc[UR4][R12.64+-0x4] ;  /* 0xfffffc040c137981 */ /* 0x002f28000c1e1900 */
[----:B----4-:R0:W-:Y:S04]  /*05b0*/  STG.E desc[UR4][R14.64+-0x4], R19 ;  /* 0xfffffc130e007986 */ /* 0x0101e8000c101904 */
[----:B--2---:R-:W2:Y:S01]  /*05c0*/  LDG.E R21, desc[UR4][R12.64] ;  /* 0x000000040c157981 */ /* 0x004ea2000c1e1900 */
[----:B------:R-:W-:-:S03]  /*05d0*/  VIADD R17, R9, 0x8 ;  /* 0x0000000809117836 */ /* 0x000fc60000000000 */
[----:B--2---:R1:W-:Y:S04]  /*05e0*/  STG.E desc[UR4][R14.64], R21 ;  /* 0x000000150e007986 */ /* 0x0043e8000c101904 */
[----:B------:R-:W2:Y:S01]  /*05f0*/  LDG.E R25, desc[UR4][R12.64+0x4] ;  /* 0x000004040c197981 */ /* 0x000ea2000c1e1900 */
[----:B---3--:R-:W-:Y:S01]  /*0600*/  IMAD.WIDE R10, R17, 0x4, R6 ;  /* 0x00000004110a7825 */ /* 0x008fe200078e0206 */
[----:B------:R-:W-:Y:S02]  /*0610*/  IADD3 R17, PT, PT, R0, 0x8, RZ ;  /* 0x0000000800117810 */ /* 0x000fe40007ffe0ff */
[----:B--2---:R2:W-:Y:S04]  /*0620*/  STG.E desc[UR4][R14.64+0x4], R25 ;  /* 0x000004190e007986 */ /* 0x0045e8000c101904 */
[----:B------:R-:W3:Y:S01]  /*0630*/  LDG.E R23, desc[UR4][R10.64+-0x8] ;  /* 0xfffff8040a177981 */ /* 0x000ee2000c1e1900 */
[----:B------:R-:W-:-:S05]  /*0640*/  IMAD.WIDE R16, R17, 0x4, R4 ;  /* 0x0000000411107825 */ /* 0x000fca00078e0204 */
[----:B---3--:R-:W-:Y:S04]  /*0650*/  STG.E desc[UR4][R16.64+-0x8], R23 ;  /* 0xfffff81710007986 */ /* 0x008fe8000c101904 */
[----:B0-----:R-:W3:Y:S04]  /*0660*/  LDG.E R19, desc[UR4][R10.64+-0x4] ;  /* 0xfffffc040a137981 */ /* 0x001ee8000c1e1900 */
[----:B---3--:R0:W-:Y:S04]  /*0670*/  STG.E desc[UR4][R16.64+-0x4], R19 ;  /* 0xfffffc1310007986 */ /* 0x0081e8000c101904 */
[----:B-1----:R-:W3:Y:S01]  /*0680*/  LDG.E R21, desc[UR4][R10.64] ;  /* 0x000000040a157981 */ /* 0x002ee2000c1e1900 */
[----:B------:R-:W-:-:S03]  /*0690*/  VIADD R13, R9, 0xc ;  /* 0x0000000c090d7836 */ /* 0x000fc60000000000 */
[----:B---3--:R1:W-:Y:S04]  /*06a0*/  STG.E desc[UR4][R16.64], R21 ;  /* 0x0000001510007986 */ /* 0x0083e8000c101904 */
[----:B------:R-:W3:Y:S01]  /*06b0*/  LDG.E R27, desc[UR4][R10.64+0x4] ;  /* 0x000004040a1b7981 */ /* 0x000ee2000c1e1900 */
[----:B------:R-:W-:Y:S01]  /*06c0*/  IMAD.WIDE R12, R13, 0x4, R6 ;  /* 0x000000040d0c7825 */ /* 0x000fe200078e0206 */
[----:B--2---:R-:W-:Y:S02]  /*06d0*/  IADD3 R15, PT, PT, R0, 0xc, RZ ;  /* 0x0000000c000f7810 */ /* 0x004fe40007ffe0ff */
[----:B---3--:R2:W-:Y:S04]  /*06e0*/  STG.E desc[UR4][R16.64+0x4], R27 ;  /* 0x0000041b10007986 */ /* 0x0085e8000c101904 */
[----:B------:R-:W3:Y:S01]  /*06f0*/  LDG.E R25, desc[UR4][R12.64+-0x8] ;  /* 0xfffff8040c197981 */ /* 0x000ee2000c1e1900 */
[----:B------:R-:W-:-:S05]  /*0700*/  IMAD.WIDE R14, R15, 0x4, R4 ;  /* 0x000000040f0e7825 */ /* 0x000fca00078e0204 */
[----:B---3--:R2:W-:Y:S04]  /*0710*/  STG.E desc[UR4][R14.64+-0x8], R25 ;  /* 0xfffff8190e007986 */ /* 0x0085e8000c101904 */
[----:B0-----:R-:W3:Y:S04]  /*0720*/  LDG.E R19, desc[UR4][R12.64+-0x4] ;  /* 0xfffffc040c137981 */ /* 0x001ee8000c1e1900 */
[----:B---3--:R2:W-:Y:S04]  /*0730*/  STG.E desc[UR4][R14.64+-0x4], R19 ;  /* 0xfffffc130e007986 */ /* 0x0085e8000c101904 */
[----:B-1----:R-:W3:Y:S01]  /*0740*/  LDG.E R21, desc[UR4][R12.64] ;  /* 0x000000040c157981 */ /* 0x002ee2000c1e1900 */
[----:B------:R-:W-:-:S05]  /*0750*/  VIADD R8, R8, 0x10 ;  /* 0x0000001008087836 */ /* 0x000fca0000000000 */
[----:B------:R-:W-:Y:S01]  /*0760*/  ISETP.GE.AND P1, PT, R8, -0xc, PT ;  /* 0xfffffff40800780c */ /* 0x000fe20003f26270 */
[----:B---3--:R2:W-:Y:S04]  /*0770*/  STG.E desc[UR4][R14.64], R21 ;  /* 0x000000150e007986 */ /* 0x0085e8000c101904 */
[----:B------:R-:W3:Y:S01]  /*0780*/  LDG.E R11, desc[UR4][R12.64+0x4] ;  /* 0x000004040c0b7981 */ /* 0x000ee2000c1e1900 */
[----:B------:R-:W-:Y:S01]  /*0790*/  IADD3 R9, PT, PT, R9, 0x10, RZ ;  /* 0x0000001009097810 */ /* 0x000fe20007ffe0ff */
[----:B------:R-:W-:Y:S02]  /*07a0*/  VIADD R0, R0, 0x10 ;  /* 0x0000001000007836 */ /* 0x000fe40000000000 */
[----:B---3--:R2:W-:Y:S04]  /*07b0*/  STG.E desc[UR4][R14.64+0x4], R11 ;  /* 0x0000040b0e007986 */ /* 0x0085e8000c101904 */
[----:B------:R-:W-:Y:S05]  /*07c0*/  @!P1 BRA `(.L_x_7) ;  /* 0xfffffffc00349947 */ /* 0x000fea000383ffff */
.L_x_6:
[----:B------:R-:W-:-:S04]  /*07d0*/  IADD3 R10, PT, PT, -R8, RZ, RZ ;  /* 0x000000ff080a7210 */ /* 0x000fc80007ffe1ff */
[----:B------:R-:W-:-:S13]  /*07e0*/  ISETP.GT.AND P1, PT, R10, 0x4, PT ;  /* 0x000000040a00780c */ /* 0x000fda0003f24270 */
[----:B------:R-:W-:Y:S05]  /*07f0*/  @!P1 BRA `(.L_x_8) ;  /* 0x0000000000689947 */ /* 0x000fea0003800000 */
        /* <DEDUP_REMOVED lines=15> */
[----:B----4-:R3:W-:Y:S04]  /*08f0*/  STG.E desc[UR4][R16.64+-0x8], R27 ;  /* 0xfffff81b10007986 */ /* 0x0107e8000c101904 */
[----:B-1----:R-:W4:Y:S04]  /*0900*/  LDG.E R19, desc[UR4][R12.64+-0x4] ;  /* 0xfffffc040c137981 */ /* 0x002f28000c1e1900 */
[----:B----4-:R3:W-:Y:S04]  /*0910*/  STG.E desc[UR4][R16.64+-0x4], R19 ;  /* 0xfffffc1310007986 */ /* 0x0107e8000c101904 */
[----:B--2---:R-:W2:Y:S04]  /*0920*/  LDG.E R21, desc[UR4][R12.64] ;  /* 0x000000040c157981 */ /* 0x004ea8000c1e1900 */
[----:B--2---:R3:W-:Y:S04]  /*0930*/  STG.E desc[UR4][R16.64], R21 ;  /* 0x0000001510007986 */ /* 0x0047e8000c101904 */
[----:B------:R-:W2:Y:S01]  /*0940*/  LDG.E R15, desc[UR4][R12.64+0x4] ;  /* 0x000004040c0f7981 */ /* 0x000ea2000c1e1900 */
[----:B------:R-:W-:Y:S01]  /*0950*/  PLOP3.LUT P0, PT, PT, PT, PT, 0x8, 0x80 ;  /* 0x000000000080781c */ /* 0x000fe20003f0e170 */
[----:B------:R-:W-:Y:S01]  /*0960*/  VIADD R8, R8, 0x8 ;  /* 0x0000000808087836 */ /* 0x000fe20000000000 */
[----:B------:R-:W-:Y:S01]  /*0970*/  IADD3 R9, PT, PT, R9, 0x8, RZ ;  /* 0x0000000809097810 */ /* 0x000fe20007ffe0ff */
[----:B------:R-:W-:Y:S01]  /*0980*/  VIADD R0, R0, 0x8 ;  /* 0x0000000800007836 */ /* 0x000fe20000000000 */
[----:B--2---:R3:W-:Y:S09]  /*0990*/  STG.E desc[UR4][R16.64+0x4], R15 ;  /* 0x0000040f10007986 */ /* 0x0047f2000c101904 */
.L_x_8:
[----:B------:R-:W-:-:S13]  /*09a0*/  ISETP.EQ.AND P1, PT, R8, RZ, PT ;  /* 0x000000ff0800720c */ /* 0x000fda0003f22270 */
[----:B------:R-:W-:Y:S05]  /*09b0*/  @!P0 BRA P1, `(.L_x_2) ;  /* 0x00000000003c8947 */ /* 0x000fea0000800000 */
.L_x_5:
[----:B--23--:R-:W-:-:S05]  /*09c0*/  IMAD.WIDE R10, R9, 0x4, R6 ;  /* 0x00000004090a7825 */ /* 0x00cfca00078e0206 */
[----:B-1--4-:R-:W2:Y:S01]  /*09d0*/  LDG.E R15, desc[UR4][R10.64+-0x8] ;  /* 0xfffff8040a0f7981 */ /* 0x012ea2000c1e1900 */
[----:B------:R-:W-:-:S05]  /*09e0*/  IMAD.WIDE R12, R0, 0x4, R4 ;  /* 0x00000004000c7825 */ /* 0x000fca00078e0204 */
[----:B--2---:R4:W-:Y:S04]  /*09f0*/  STG.E desc[UR4][R12.64+-0x8], R15 ;  /* 0xfffff80f0c007986 */ /* 0x0049e8000c101904 */
[----:B------:R-:W2:Y:S04]  /*0a00*/  LDG.E R17, desc[UR4][R10.64+-0x4] ;  /* 0xfffffc040a117981 */ /* 0x000ea8000c1e1900 */
[----:B--2---:R4:W-:Y:S04]  /*0a10*/  STG.E desc[UR4][R12.64+-0x4], R17 ;  /* 0xfffffc110c007986 */ /* 0x0049e8000c101904 */
[----:B------:R-:W2:Y:S01]  /*0a20*/  LDG.E R19, desc[UR4][R10.64] ;  /* 0x000000040a137981 */ /* 0x000ea2000c1e1900 */
[----:B------:R-:W-:-:S04]  /*0a30*/  IADD3 R8, PT, PT, R8, 0x4, RZ ;  /* 0x0000000408087810 */ /* 0x000fc80007ffe0ff */
[----:B------:R-:W-:Y:S01]  /*0a40*/  ISETP.NE.AND P0, PT, R8, RZ, PT ;  /* 0x000000ff0800720c */ /* 0x000fe20003f05270 */
[----:B--2---:R4:W-:Y:S04]  /*0a50*/  STG.E desc[UR4][R12.64], R19 ;  /* 0x000000130c007986 */ /* 0x0049e8000c101904 */
[----:B------:R-:W2:Y:S01]  /*0a60*/  LDG.E R21, desc[UR4][R10.64+0x4] ;  /* 0x000004040a157981 */ /* 0x000ea2000c1e1900 */
[----:B------:R-:W-:Y:S01]  /*0a70*/  VIADD R9, R9, 0x4 ;  /* 0x0000000409097836 */ /* 0x000fe20000000000 */
[----:B------:R-:W-:Y:S02]  /*0a80*/  IADD3 R0, PT, PT, R0, 0x4, RZ ;  /* 0x0000000400007810 */ /* 0x000fe40007ffe0ff */
[----:B--2---:R4:W-:Y:S04]  /*0a90*/  STG.E desc[UR4][R12.64+0x4], R21 ;  /* 0x000004150c007986 */ /* 0x0049e8000c101904 */
[----:B------:R-:W-:Y:S05]  /*0aa0*/  @P0 BRA `(.L_x_5) ;  /* 0xfffffffc00c40947 */ /* 0x000fea000383ffff */
.L_x_2:
[----:B------:R-:W-:-:S13]  /*0ab0*/  ISETP.GE.AND P0, PT, R3, R2, PT ;  /* 0x000000020300720c */ /* 0x000fda0003f06270 */
[----:B-1----:R-:W-:Y:S05]  /*0ac0*/  @P0 EXIT ;  /* 0x000000000000094d */ /* 0x002fea0003800000 */
[C---:B------:R-:W-:Y:S01]  /*0ad0*/  IMAD.IADD R4, R2.reuse, 0x1, -R3 ;  /* 0x0000000102047824 */ /* 0x040fe200078e0a03 */
[----:B------:R-:W-:-:S04]  /*0ae0*/  IADD3 R5, PT, PT, -R2, R3, RZ ;  /* 0x0000000302057210 */ /* 0x000fc80007ffe1ff */
[----:B------:R-:W-:Y:S02]  /*0af0*/  LOP3.LUT P0, R4, R4, 0x3, RZ, 0xc0, !PT ;  /* 0x0000000304047812 */ /* 0x000fe4000780c0ff */
[----:B------:R-:W-:-:S11]  /*0b00*/  ISETP.GT.U32.AND P1, PT, R5, -0x4, PT ;  /* 0xfffffffc0500780c */ /* 0x000fd60003f24070 */
[----:B------:R-:W-:Y:S05]  /*0b10*/  @!P0 BRA `(.L_x_9) ;  /* 0x0000000000308947 */ /* 0x000fea0003800000 */
[----:B--23--:R-:W1:Y:S01]  /*0b20*/  LDC.64 R10, c[0x0][0x380] ;  /* 0x0000e000ff0a7b82 */ /* 0x00ce620000000a00 */
[----:B----4-:R-:W-:-:S07]  /*0b30*/  IMAD.MOV R12, RZ, RZ, -R4 ;  /* 0x000000ffff0c7224 */ /* 0x010fce00078e0a04 */
[----:B------:R-:W2:Y:S02]  /*0b40*/  LDC.64 R6, c[0x0][0x388] ;  /* 0x0000e200ff067b82 */ /* 0x000ea40000000a00 */
.L_x_10:
[----:B01----:R-:W-:-:S06]  /*0b50*/  IMAD.WIDE R4, R3, 0x4, R10 ;  /* 0x0000000403047825 */ /* 0x003fcc00078e020a */
[----:B------:R-:W3:Y:S01]  /*0b60*/  LDG.E R5, desc[UR4][R4.64] ;  /* 0x0000000404057981 */ /* 0x000ee2000c1e1900 */
[----:B------:R-:W-:Y:S01]  /*0b70*/  IADD3 R12, PT, PT, R12, 0x1, RZ ;  /* 0x000000010c0c7810 */ /* 0x000fe20007ffe0ff */
[C---:B0-2---:R-:W-:Y:S01]  /*0b80*/  IMAD.WIDE R8, R0.reuse, 0x4, R6 ;  /* 0x0000000400087825 */ /* 0x045fe200078e0206 */
[----:B------:R-:W-:Y:S02]  /*0b90*/  IADD3 R0, PT, PT, R0, 0x1, RZ ;  /* 0x0000000100007810 */ /* 0x000fe40007ffe0ff */
[----:B------:R-:W-:Y:S01]  /*0ba0*/  ISETP.NE.AND P0, PT, R12, RZ, PT ;  /* 0x000000ff0c00720c */ /* 0x000fe20003f05270 */
[----:B------:R-:W-:Y:S01]  /*0bb0*/  VIADD R3, R3, 0x1 ;  /* 0x0000000103037836 */ /* 0x000fe20000000000 */
[----:B---3--:R0:W-:Y:S11]  /*0bc0*/  STG.E desc[UR4][R8.64], R5 ;  /* 0x0000000508007986 */ /* 0x0081f6000c101904 */
[----:B------:R-:W-:Y:S05]  /*0bd0*/  @P0 BRA `(.L_x_10) ;  /* 0xfffffffc00dc0947 */ /* 0x000fea000383ffff */
.L_x_9:
[----:B------:R-:W-:Y:S05]  /*0be0*/  @P1 EXIT ;  /* 0x000000000000194d */ /* 0x000fea0003800000 */
[----:B0-----:R-:W0:Y:S01]  /*0bf0*/  LDC.64 R4, c[0x0][0x388] ;  /* 0x0000e200ff047b82 */ /* 0x001e220000000a00 */
[----:B------:R-:W-:-:S05]  /*0c00*/  IMAD.IADD R2, R3, 0x1, -R2 ;  /* 0x0000000103027824 */ /* 0x000fca00078e0a02 */
[----:B------:R-:W-:Y:S02]  /*0c10*/  ISETP.GE.AND P0, PT, R2, RZ, PT ;  /* 0x000000ff0200720c */ /* 0x000fe40003f06270 */
[----:B--23--:R-:W1:Y:S01]  /*0c20*/  LDC.64 R6, c[0x0][0x380] ;  /* 0x0000e000ff067b82 */ /* 0x00ce620000000a00 */
[----:B0-----:R-:W-:-:S05]  /*0c30*/  IADD3 R4, P2, PT, R4, 0x8, RZ ;  /* 0x0000000804047810 */ /* 0x001fca0007f5e0ff */
[----:B------:R-:W-:Y:S01]  /*0c40*/  IMAD.X R5, RZ, RZ, R5, P2 ;  /* 0x000000ffff057224 */ /* 0x000fe200010e0605 */
[----:B-1----:R-:W-:-:S04]  /*0c50*/  IADD3 R6, P1, PT, R6, 0x8, RZ ;  /* 0x0000000806067810 */ /* 0x002fc80007f3e0ff */
[----:B------:R-:W-:Y:S01]  /*0c60*/  IADD3.X R7, PT, PT, RZ, R7, RZ, P1, !PT ;  /* 0x00000007ff077210 */ /* 0x000fe20000ffe4ff */
[----:B------:R-:W-:Y:S08]  /*0c70*/  @P0 BRA `(.L_x_11) ;  /* 0x00000004005c0947 */ /* 0x000ff00003800000 */
[----:B------:R-:W-:Y:S02]  /*0c80*/  IADD3 R8, PT, PT, -R2, RZ, RZ ;  /* 0x000000ff02087210 */ /* 0x000fe40007ffe1ff */
[----:B------:R-:W-:Y:S02]  /*0c90*/  PLOP3.LUT P0, PT, PT, PT, PT, 0x80, 0x8 ;  /* 0x000000000008781c */ /* 0x000fe40003f0f070 */
[----:B------:R-:W-:-:S13]  /*0ca0*/  ISETP.GT.AND P1, PT, R8, 0xc, PT ;  /* 0x0000000c0800780c */ /* 0x000fda0003f24270 */
[----:B------:R-:W-:Y:S05]  /*0cb0*/  @!P1 BRA `(.L_x_12) ;  /* 0x0000000000d09947 */ /* 0x000fea0003800000 */
[----:B------:R-:W-:-:S13]  /*0cc0*/  PLOP3.LUT P0, PT, PT, PT, PT, 0x8, 0x80 ;  /* 0x000000000080781c */ /* 0x000fda0003f0e170 */
.L_x_13:
[----:B--2---:R-:W-:-:S05]  /*0cd0*/  IMAD.WIDE R8, R3, 0x4, R6 ;  /* 0x0000000403087825 */ /* 0x004fca00078e0206 */
[----:B----4-:R-:W2:Y:S01]  /*0ce0*/  LDG.E R15, desc[UR4][R8.64+-0x8] ;  /* 0xfffff804080f7981 */ /* 0x010ea2000c1e1900 */
        /* <DEDUP_REMOVED lines=20> */
[----:B------:R-:W-:Y:S01]  /*0e30*/  IMAD.WIDE R8, R9, 0x4, R6 ;  /* 0x0000000409087825 */ /* 0x000fe200078e0206 */
[----:B---3--:R-:W-:Y:S02]  /*0e40*/  IADD3 R13, PT, PT, R0, 0x8, RZ ;  /* 0x00000008000d7810 */ /* 0x008fe40007ffe0ff */
        /* <DEDUP_REMOVED lines=27> */
.L_x_12:
[----:B------:R-:W-:-:S04]  /*1000*/  IADD3 R8, PT, PT, -R2, RZ, RZ ;  /* 0x000000ff02087210 */ /* 0x000fc80007ffe1ff */
[----:B------:R-:W-:-:S13]  /*1010*/  ISETP.GT.AND P1, PT, R8, 0x4, PT ;  /* 0x000000040800780c */ /* 0x000fda0003f24270 */
[----:B------:R-:W-:Y:S05]  /*1020*/  @!P1 BRA `(.L_x_14) ;  /* 0x0000000000689947 */ /* 0x000fea0003800000 */
        /* <DEDUP_REMOVED lines=26> */
.L_x_14:
[----:B------:R-:W-:-:S13]  /*11d0*/  ISETP.NE.OR P0, PT, R2, RZ, P0 ;  /* 0x000000ff0200720c */ /* 0x000fda0000705670 */
[----:B------:R-:W-:Y:S05]  /*11e0*/  @!P0 EXIT ;  /* 0x000000000000894d */ /* 0x000fea0003800000 */
.L_x_11:
[----:B--23--:R-:W-:-:S05]  /*11f0*/  IMAD.WIDE R8, R3, 0x4, R6 ;  /* 0x0000000403087825 */ /* 0x00cfca00078e0206 */
[----:B0---4-:R-:W2:Y:S01]  /*1200*/  LDG.E R13, desc[UR4][R8.64+-0x8] ;  /* 0xfffff804080d7981 */ /* 0x011ea2000c1e1900 */
        /* <DEDUP_REMOVED lines=13> */
[----:B------:R-:W-:Y:S05]  /*12e0*/  EXIT ;  /* 0x000000000000794d */ /* 0x000fea0003800000 */
.L_x_15:
[----:B------:R-:W-:-:S00]  /*12f0*/  BRA `(.L_x_15) ;  /* 0xfffffffc00fc7947 */ /* 0x000fc0000383ffff */
[----:B------:R-:W-:-:S00]  /*1300*/  NOP ;  /* 0x0000000000007918 */ /* 0x000fc00000000000 */
[----:B------:R-:W-:-:S00]  /*1310*/  NOP ;  /* 0x0000000000007918 */ /* 0x000fc00000000000 */
[----:B------:R-:W-:-:S00]  /*1320*/  NOP ;  /* 0x0000000000007918 */ /* 0x000fc00000000000 */
[----:B------:R-:W-:-:S00]  /*1330*/  NOP ;  /* 0x0000000000007918 */ /* 0x000fc00000000000 */
[----:B------:R-:W-:-:S00]  /*1340*/  NOP ;  /* 0x0000000000007918 */ /* 0x000fc00000000000 */
[----:B------:R-:W-:-:S00]  /*1350*/  NOP ;  /* 0x0000000000007918 */ /* 0x000fc00000000000 */
[----:B------:R-:W-:-:S00]  /*1360*/  NOP ;  /* 0x0000000000007918 */ /* 0x000fc00000000000 */
[----:B------:R-:W-:-:S00]  /*1370*/  NOP ;  /* 0x0000000000007918 */ /* 0x000fc00000000000 */
.L_x_21:


//--------------------- .text._Z17block_sort_kernelPiii --------------------------
	.section	.text._Z17block_sort_kernelPiii,"ax",@progbits
	.align	128
        .global         _Z17block_sort_kernelPiii
        .type           _Z17block_sort_kernelPiii,@function
        .size           _Z17block_sort_kernelPiii,(.L_x_22 - _Z17block_sort_kernelPiii)
        .other          _Z17block_sort_kernelPiii,@"STO_CUDA_ENTRY STV_DEFAULT"
_Z17block_sort_kernelPiii:
.text._Z17block_sort_kernelPiii:
[----:B------:R-:W-:Y:S08]  /*0000*/  LDC R1, c[0x0][0x37c] ;  /* 0x0000df00ff017b82 */ /* 0x000ff00000000800 */
[----:B------:R-:W0:Y:S08]  /*0010*/  S2UR UR6, SR_CTAID.X ;  /* 0x00000000000679c3 */ /* 0x000e300000002500 */
[----:B------:R-:W1:Y:S01]  /*0020*/  LDC.64 R4, c[0x0][0x388] ;  /* 0x0000e200ff047b82 */ /* 0x000e620000000a00 */
[----:B0-----:R-:W-:-:S02]  /*0030*/  IMAD R2, RZ, RZ, -UR6 ;  /* 0x80000006ff027e24 */ /* 0x001fc4000f8e02ff */
[----:B-1----:R-:W-:-:S05]  /*0040*/  IMAD R3, R5, UR6, R5 ;  /* 0x0000000605037c24 */ /* 0x002fca000f8e0205 */
[----:B------:R-:W-:-:S05]  /*0050*/  VIMNMX R0, PT, PT, R3, R4, PT ;  /* 0x0000000403007248 */ /* 0x000fca0003fe0100 */
[----:B------:R-:W-:-:S05]  /*0060*/  IMAD R0, R5, R2, R0 ;  /* 0x0000000205007224 */ /* 0x000fca00078e0200 */
[----:B------:R-:W-:-:S13]  /*0070*/  ISETP.GE.AND P0, PT, R0, 0x1, PT ;  /* 0x000000010000780c */ /* 0x000fda0003f06270 */
[----:B------:R-:W-:Y:S05]  /*0080*/  @!P0 EXIT ;  /* 0x000000000000894d */ /* 0x000fea0003800000 */
[----:B------:R-:W0:Y:S01]  /*0090*/  S2R R10, SR_TID.X ;  /* 0x00000000000a7919 */ /* 0x000e220000002100 */
[----:B------:R-:W1:Y:S01]  /*00a0*/  LDC R9, c[0x0][0x360] ;  /* 0x0000d800ff097b82 */ /* 0x000e620000000800 */
[----:B------:R-:W2:Y:S01]  /*00b0*/  LDCU.64 UR8, c[0x0][0x358] ;  /* 0x00006b00ff0877ac */ /* 0x000ea20008000a00 */
[----:B------:R-:W-:-:S05]  /*00c0*/  UMOV UR4, URZ ;  /* 0x000000ff00047c82 */ /* 0x000fca0008000000 */
.L_x_19:
[----:B------:R-:W-:Y:S01]  /*00d0*/  ULOP3.LUT UR5, UR4, 0x1, URZ, 0xc0, !UPT ;  /* 0x0000000104057892 */ /* 0x000fe2000f8ec0ff */
[----:B------:R-:W-:Y:S05]  /*00e0*/  BSSY.RECONVERGENT B0, `(.L_x_16) ;  /* 0x0000013000007945 */ /* 0x000fea0003800200 */
[----:B0-----:R-:W-:-:S05]  /*00f0*/  LEA R4, R10, UR5, 0x1 ;  /* 0x000000050a047c11 */ /* 0x001fca000f8e08ff */
[----:B------:R-:W-:-:S05]  /*0100*/  VIADD R3, R4, 0x1 ;  /* 0x0000000104037836 */ /* 0x000fca0000000000 */
[----:B------:R-:W-:-:S13]  /*0110*/  ISETP.GE.AND P0, PT, R3, R0, PT ;  /* 0x000000000300720c */ /* 0x000fda0003f06270 */
[----:B------:R-:W-:Y:S05]  /*0120*/  @P0 BRA `(.L_x_17) ;  /* 0x0000000000380947 */ /* 0x000fea0003800000 */
[----:B------:R-:W0:Y:S01]  /*0130*/  LDC R13, c[0x0][0x38c] ;  /* 0x0000e300ff0d7b82 */ /* 0x000e220000000800 */
[----:B------:R-:W-:-:S07]  /*0140*/  MOV R6, R4 ;  /* 0x0000000400067202 */ /* 0x000fce0000000f00 */
[----:B------:R-:W3:Y:S02]  /*0150*/  LDC.64 R2, c[0x0][0x380] ;  /* 0x0000e000ff027b82 */ /* 0x000ee40000000a00 */
.L_x_18:
[----:B0-----:R-:W-:-:S04]  /*0160*/  IMAD R5, R13, UR6, R6 ;  /* 0x000000060d057c24 */ /* 0x001fc8000f8e0206 */
[----:B---3--:R-:W-:-:S05]  /*0170*/  IMAD.WIDE R4, R5, 0x4, R2 ;  /* 0x0000000405047825 */ /* 0x008fca00078e0202 */
[----:B--2---:R-:W2:Y:S04]  /*0180*/  LDG.E R11, desc[UR8][R4.64] ;  /* 0x00000008040b7981 */ /* 0x004ea8000c1e1900 */
[----:B------:R-:W2:Y:S01]  /*0190*/  LDG.E R8, desc[UR8][R4.64+0x4] ;  /* 0x0000040804087981 */ /* 0x000ea2000c1e1900 */
[----:B-1----:R-:W-:-:S05]  /*01a0*/  IMAD R6, R9, 0x2, R6 ;  /* 0x0000000209067824 */ /* 0x002fca00078e0206 */
[----:B------:R-:W-:Y:S02]  /*01b0*/  IADD3 R7, PT, PT, R6, 0x1, RZ ;  /* 0x0000000106077810 */ /* 0x000fe40007ffe0ff */
[----:B--2---:R-:W-:-:S13]  /*01c0*/  ISETP.GT.AND P0, PT, R11, R8, PT ;  /* 0x000000080b00720c */ /* 0x004fda0003f04270 */
[----:B------:R4:W-:Y:S04]  /*01d0*/  @P0 STG.E desc[UR8][R4.64], R8 ;  /* 0x0000000804000986 */ /* 0x0009e8000c101908 */
[----:B------:R4:W-:Y:S01]  /*01e0*/  @P0 STG.E desc[UR8][R4.64+0x4], R11 ;  /* 0x0000040b04000986 */ /* 0x0009e2000c101908 */
[----:B------:R-:W-:-:S13]  /*01f0*/  ISETP.GE.AND P0, PT, R7, R0, PT ;  /* 0x000000000700720c */ /* 0x000fda0003f06270 */
[----:B----4-:R-:W-:Y:S05]  /*0200*/  @!P0 BRA `(.L_x_18) ;  /* 0xfffffffc00d48947 */ /* 0x010fea000383ffff */
.L_x_17:
[----:B--2---:R-:W-:Y:S05]  /*0210*/  BSYNC.RECONVERGENT B0 ;  /* 0x0000000000007941 */ /* 0x004fea0003800200 */
.L_x_16:
[----:B------:R-:W-:Y:S01]  /*0220*/  UIADD3 UR4, UPT, UPT, UR4, 0x1, URZ ;  /* 0x0000000104047890 */ /* 0x000fe2000fffe0ff */
[----:B------:R-:W-:Y:S05]  /*0230*/  BAR.SYNC.DEFER_BLOCKING 0x0 ;  /* 0x0000000000007b1d */ /* 0x000fea0000010000 */
[----:B------:R-:W-:-:S13]  /*0240*/  ISETP.NE.AND P0, PT, R0, UR4, PT ;  /* 0x0000000400007c0c */ /* 0x000fda000bf05270 */
[----:B------:R-:W-:Y:S05]  /*0250*/  @P0 BRA `(.L_x_19) ;  /* 0xfffffffc009c0947 */ /* 0x000fea000383ffff */
[----:B------:R-:W-:Y:S05]  /*0260*/  EXIT ;  /* 0x000000000000794d */ /* 0x000fea0003800000 */
.L_x_20:
        /* <DEDUP_REMOVED lines=9> */
.L_x_22:


//--------------------- .nv.shared.reserved.0     --------------------------
	.section	.nv.shared.reserved.0,"aw",@nobits
	.weak		__nv_reservedSMEM_offset_0_alias
	.size		__nv_reservedSMEM_offset_0_alias, 0, 64
	.other		__nv_reservedSMEM_offset_0_alias,@"STO_CUDA_RESERVED_SHARED STV_DEFAULT"
__nv_reservedSMEM_offset_0_alias:
	.zero		0
	.zero		64


//--------------------- .nv.constant0._Z17merge_pass_kernelPKiPiii --------------------------
	.section	.nv.constant0._Z17merge_pass_kernelPKiPiii,"a",@progbits
	.sectionflags	@""
	.align	4
.nv.constant0._Z17merge_pass_kernelPKiPiii:
	.zero		920


//--------------------- .nv.constant0._Z17block_sort_kernelPiii --------------------------
	.section	.nv.constant0._Z17block_sort_kernelPiii,"a",@progbits
	.sectionflags	@""
	.align	4
.nv.constant0._Z17block_sort_kernelPiii:
	.zero		912


//--------------------- SYMBOLS --------------------------

	.type		.nv.reservedSmem.offset0,@object
	.size		.nv.reservedSmem.offset0,0x4
